//
// Generated by NVIDIA NVVM Compiler
//
// Compiler Build ID: CL-36424714
// Cuda compilation tools, release 13.0, V13.0.88
// Based on NVVM 20.0.0
//

.version 9.0
.target sm_100
.address_size 64

	// .globl	_Z24logisticRegressionKernelPfS_S_S_ii

.visible .entry _Z24logisticRegressionKernelPfS_S_S_ii(
	.param .u64 .ptr .align 1 _Z24logisticRegressionKernelPfS_S_S_ii_param_0,
	.param .u64 .ptr .align 1 _Z24logisticRegressionKernelPfS_S_S_ii_param_1,
	.param .u64 .ptr .align 1 _Z24logisticRegressionKernelPfS_S_S_ii_param_2,
	.param .u64 .ptr .align 1 _Z24logisticRegressionKernelPfS_S_S_ii_param_3,
	.param .u32 _Z24logisticRegressionKernelPfS_S_S_ii_param_4,
	.param .u32 _Z24logisticRegressionKernelPfS_S_S_ii_param_5
)
{
	.reg .pred 	%p<20>;
	.reg .b32 	%r<72>;
	.reg .b32 	%f<214>;
	.reg .b64 	%rd<54>;

	ld.param.u64 	%rd18, [_Z24logisticRegressionKernelPfS_S_S_ii_param_0];
	ld.param.u64 	%rd17, [_Z24logisticRegressionKernelPfS_S_S_ii_param_1];
	ld.param.u64 	%rd19, [_Z24logisticRegressionKernelPfS_S_S_ii_param_2];
	ld.param.u64 	%rd20, [_Z24logisticRegressionKernelPfS_S_S_ii_param_3];
	ld.param.u32 	%r45, [_Z24logisticRegressionKernelPfS_S_S_ii_param_4];
	ld.param.u32 	%r44, [_Z24logisticRegressionKernelPfS_S_S_ii_param_5];
	cvta.to.global.u64 	%rd1, %rd19;
	cvta.to.global.u64 	%rd2, %rd20;
	cvta.to.global.u64 	%rd3, %rd18;
	mov.u32 	%r46, %ctaid.x;
	mov.u32 	%r47, %ntid.x;
	mov.u32 	%r48, %tid.x;
	mad.lo.s32 	%r1, %r46, %r47, %r48;
	setp.ge.s32 	%p1, %r1, %r45;
	@%p1 bra 	$L__BB0_27;
	setp.lt.s32 	%p2, %r44, 1;
	mov.f32 	%f213, 0f00000000;
	@%p2 bra 	$L__BB0_14;
	mul.lo.s32 	%r2, %r44, %r1;
	and.b32  	%r3, %r44, 15;
	setp.lt.u32 	%p3, %r44, 16;
	mov.f32 	%f213, 0f00000000;
	mov.b32 	%r61, 0;
	@%p3 bra 	$L__BB0_5;
	and.b32  	%r61, %r44, 2147483632;
	neg.s32 	%r59, %r61;
	add.s64 	%rd4, %rd3, 32;
	add.s64 	%rd50, %rd1, 32;
	mov.f32 	%f213, 0f00000000;
	mov.u32 	%r58, %r2;
$L__BB0_4:
	.pragma "nounroll";
	mul.wide.s32 	%rd21, %r58, 4;
	add.s64 	%rd22, %rd4, %rd21;
	ld.global.f32 	%f19, [%rd22+-32];
	ld.global.f32 	%f20, [%rd50+-32];
	fma.rn.f32 	%f21, %f19, %f20, %f213;
	ld.global.f32 	%f22, [%rd22+-28];
	ld.global.f32 	%f23, [%rd50+-28];
	fma.rn.f32 	%f24, %f22, %f23, %f21;
	ld.global.f32 	%f25, [%rd22+-24];
	ld.global.f32 	%f26, [%rd50+-24];
	fma.rn.f32 	%f27, %f25, %f26, %f24;
	ld.global.f32 	%f28, [%rd22+-20];
	ld.global.f32 	%f29, [%rd50+-20];
	fma.rn.f32 	%f30, %f28, %f29, %f27;
	ld.global.f32 	%f31, [%rd22+-16];
	ld.global.f32 	%f32, [%rd50+-16];
	fma.rn.f32 	%f33, %f31, %f32, %f30;
	ld.global.f32 	%f34, [%rd22+-12];
	ld.global.f32 	%f35, [%rd50+-12];
	fma.rn.f32 	%f36, %f34, %f35, %f33;
	ld.global.f32 	%f37, [%rd22+-8];
	ld.global.f32 	%f38, [%rd50+-8];
	fma.rn.f32 	%f39, %f37, %f38, %f36;
	ld.global.f32 	%f40, [%rd22+-4];
	ld.global.f32 	%f41, [%rd50+-4];
	fma.rn.f32 	%f42, %f40, %f41, %f39;
	ld.global.f32 	%f43, [%rd22];
	ld.global.f32 	%f44, [%rd50];
	fma.rn.f32 	%f45, %f43, %f44, %f42;
	ld.global.f32 	%f46, [%rd22+4];
	ld.global.f32 	%f47, [%rd50+4];
	fma.rn.f32 	%f48, %f46, %f47, %f45;
	ld.global.f32 	%f49, [%rd22+8];
	ld.global.f32 	%f50, [%rd50+8];
	fma.rn.f32 	%f51, %f49, %f50, %f48;
	ld.global.f32 	%f52, [%rd22+12];
	ld.global.f32 	%f53, [%rd50+12];
	fma.rn.f32 	%f54, %f52, %f53, %f51;
	ld.global.f32 	%f55, [%rd22+16];
	ld.global.f32 	%f56, [%rd50+16];
	fma.rn.f32 	%f57, %f55, %f56, %f54;
	ld.global.f32 	%f58, [%rd22+20];
	ld.global.f32 	%f59, [%rd50+20];
	fma.rn.f32 	%f60, %f58, %f59, %f57;
	ld.global.f32 	%f61, [%rd22+24];
	ld.global.f32 	%f62, [%rd50+24];
	fma.rn.f32 	%f63, %f61, %f62, %f60;
	ld.global.f32 	%f64, [%rd22+28];
	ld.global.f32 	%f65, [%rd50+28];
	fma.rn.f32 	%f213, %f64, %f65, %f63;
	add.s32 	%r59, %r59, 16;
	add.s32 	%r58, %r58, 16;
	add.s64 	%rd50, %rd50, 64;
	setp.ne.s32 	%p4, %r59, 0;
	@%p4 bra 	$L__BB0_4;
$L__BB0_5:
	setp.eq.s32 	%p5, %r3, 0;
	@%p5 bra 	$L__BB0_14;
	and.b32  	%r11, %r44, 7;
	setp.lt.u32 	%p6, %r3, 8;
	@%p6 bra 	$L__BB0_8;
	add.s32 	%r50, %r61, %r2;
	mul.wide.s32 	%rd23, %r50, 4;
	add.s64 	%rd24, %rd3, %rd23;
	ld.global.f32 	%f67, [%rd24];
	mul.wide.u32 	%rd25, %r61, 4;
	add.s64 	%rd26, %rd1, %rd25;
	ld.global.f32 	%f68, [%rd26];
	fma.rn.f32 	%f69, %f67, %f68, %f213;
	ld.global.f32 	%f70, [%rd24+4];
	ld.global.f32 	%f71, [%rd26+4];
	fma.rn.f32 	%f72, %f70, %f71, %f69;
	ld.global.f32 	%f73, [%rd24+8];
	ld.global.f32 	%f74, [%rd26+8];
	fma.rn.f32 	%f75, %f73, %f74, %f72;
	ld.global.f32 	%f76, [%rd24+12];
	ld.global.f32 	%f77, [%rd26+12];
	fma.rn.f32 	%f78, %f76, %f77, %f75;
	ld.global.f32 	%f79, [%rd24+16];
	ld.global.f32 	%f80, [%rd26+16];
	fma.rn.f32 	%f81, %f79, %f80, %f78;
	ld.global.f32 	%f82, [%rd24+20];
	ld.global.f32 	%f83, [%rd26+20];
	fma.rn.f32 	%f84, %f82, %f83, %f81;
	ld.global.f32 	%f85, [%rd24+24];
	ld.global.f32 	%f86, [%rd26+24];
	fma.rn.f32 	%f87, %f85, %f86, %f84;
	ld.global.f32 	%f88, [%rd24+28];
	ld.global.f32 	%f89, [%rd26+28];
	fma.rn.f32 	%f213, %f88, %f89, %f87;
	add.s32 	%r61, %r61, 8;
$L__BB0_8:
	setp.eq.s32 	%p7, %r11, 0;
	@%p7 bra 	$L__BB0_14;
	and.b32  	%r14, %r44, 3;
	setp.lt.u32 	%p8, %r11, 4;
	@%p8 bra 	$L__BB0_11;
	add.s32 	%r51, %r61, %r2;
	mul.wide.s32 	%rd27, %r51, 4;
	add.s64 	%rd28, %rd3, %rd27;
	ld.global.f32 	%f91, [%rd28];
	mul.wide.u32 	%rd29, %r61, 4;
	add.s64 	%rd30, %rd1, %rd29;
	ld.global.f32 	%f92, [%rd30];
	fma.rn.f32 	%f93, %f91, %f92, %f213;
	ld.global.f32 	%f94, [%rd28+4];
	ld.global.f32 	%f95, [%rd30+4];
	fma.rn.f32 	%f96, %f94, %f95, %f93;
	ld.global.f32 	%f97, [%rd28+8];
	ld.global.f32 	%f98, [%rd30+8];
	fma.rn.f32 	%f99, %f97, %f98, %f96;
	ld.global.f32 	%f100, [%rd28+12];
	ld.global.f32 	%f101, [%rd30+12];
	fma.rn.f32 	%f213, %f100, %f101, %f99;
	add.s32 	%r61, %r61, 4;
$L__BB0_11:
	setp.eq.s32 	%p9, %r14, 0;
	@%p9 bra 	$L__BB0_14;
	mul.wide.u32 	%rd31, %r61, 4;
	add.s64 	%rd51, %rd1, %rd31;
	add.s32 	%r64, %r61, %r2;
	neg.s32 	%r63, %r14;
$L__BB0_13:
	.pragma "nounroll";
	mul.wide.s32 	%rd32, %r64, 4;
	add.s64 	%rd33, %rd3, %rd32;
	ld.global.f32 	%f102, [%rd33];
	ld.global.f32 	%f103, [%rd51];
	fma.rn.f32 	%f213, %f102, %f103, %f213;
	add.s64 	%rd51, %rd51, 4;
	add.s32 	%r64, %r64, 1;
	add.s32 	%r63, %r63, 1;
	setp.ne.s32 	%p10, %r63, 0;
	@%p10 bra 	$L__BB0_13;
$L__BB0_14:
	setp.lt.s32 	%p11, %r44, 1;
	fma.rn.f32 	%f104, %f213, 0fBBBB989D, 0f3F000000;
	cvt.sat.f32.f32 	%f105, %f104;
	mov.f32 	%f106, 0f4B400001;
	mov.f32 	%f107, 0f437C0000;
	fma.rm.f32 	%f108, %f105, %f107, %f106;
	add.f32 	%f109, %f108, 0fCB40007F;
	neg.f32 	%f110, %f109;
	fma.rn.f32 	%f111, %f213, 0fBFB8AA3B, %f110;
	fma.rn.f32 	%f112, %f213, 0fB2A57060, %f111;
	mov.b32 	%r52, %f108;
	shl.b32 	%r53, %r52, 23;
	mov.b32 	%f113, %r53;
	ex2.approx.ftz.f32 	%f114, %f112;
	fma.rn.f32 	%f115, %f114, %f113, 0f3F800000;
	rcp.rn.f32 	%f116, %f115;
	cvta.to.global.u64 	%rd34, %rd17;
	mul.wide.s32 	%rd35, %r1, 4;
	add.s64 	%rd36, %rd34, %rd35;
	ld.global.f32 	%f117, [%rd36];
	sub.f32 	%f14, %f116, %f117;
	@%p11 bra 	$L__BB0_27;
	mul.lo.s32 	%r23, %r44, %r1;
	setp.lt.u32 	%p12, %r44, 16;
	mov.b32 	%r68, 0;
	@%p12 bra 	$L__BB0_18;
	and.b32  	%r68, %r44, 2147483632;
	neg.s32 	%r66, %r68;
	add.s64 	%rd52, %rd2, 32;
	mov.u32 	%r65, %r23;
$L__BB0_17:
	.pragma "nounroll";
	mul.wide.s32 	%rd37, %r65, 4;
	add.s64 	%rd38, %rd3, %rd37;
	ld.global.f32 	%f118, [%rd38];
	mul.f32 	%f119, %f14, %f118;
	atom.global.add.f32 	%f120, [%rd52+-32], %f119;
	ld.global.f32 	%f121, [%rd38+4];
	mul.f32 	%f122, %f14, %f121;
	atom.global.add.f32 	%f123, [%rd52+-28], %f122;
	ld.global.f32 	%f124, [%rd38+8];
	mul.f32 	%f125, %f14, %f124;
	atom.global.add.f32 	%f126, [%rd52+-24], %f125;
	ld.global.f32 	%f127, [%rd38+12];
	mul.f32 	%f128, %f14, %f127;
	atom.global.add.f32 	%f129, [%rd52+-20], %f128;
	ld.global.f32 	%f130, [%rd38+16];
	mul.f32 	%f131, %f14, %f130;
	atom.global.add.f32 	%f132, [%rd52+-16], %f131;
	ld.global.f32 	%f133, [%rd38+20];
	mul.f32 	%f134, %f14, %f133;
	atom.global.add.f32 	%f135, [%rd52+-12], %f134;
	ld.global.f32 	%f136, [%rd38+24];
	mul.f32 	%f137, %f14, %f136;
	atom.global.add.f32 	%f138, [%rd52+-8], %f137;
	ld.global.f32 	%f139, [%rd38+28];
	mul.f32 	%f140, %f14, %f139;
	atom.global.add.f32 	%f141, [%rd52+-4], %f140;
	ld.global.f32 	%f142, [%rd38+32];
	mul.f32 	%f143, %f14, %f142;
	atom.global.add.f32 	%f144, [%rd52], %f143;
	ld.global.f32 	%f145, [%rd38+36];
	mul.f32 	%f146, %f14, %f145;
	atom.global.add.f32 	%f147, [%rd52+4], %f146;
	ld.global.f32 	%f148, [%rd38+40];
	mul.f32 	%f149, %f14, %f148;
	atom.global.add.f32 	%f150, [%rd52+8], %f149;
	ld.global.f32 	%f151, [%rd38+44];
	mul.f32 	%f152, %f14, %f151;
	atom.global.add.f32 	%f153, [%rd52+12], %f152;
	ld.global.f32 	%f154, [%rd38+48];
	mul.f32 	%f155, %f14, %f154;
	atom.global.add.f32 	%f156, [%rd52+16], %f155;
	ld.global.f32 	%f157, [%rd38+52];
	mul.f32 	%f158, %f14, %f157;
	atom.global.add.f32 	%f159, [%rd52+20], %f158;
	ld.global.f32 	%f160, [%rd38+56];
	mul.f32 	%f161, %f14, %f160;
	atom.global.add.f32 	%f162, [%rd52+24], %f161;
	ld.global.f32 	%f163, [%rd38+60];
	mul.f32 	%f164, %f14, %f163;
	atom.global.add.f32 	%f165, [%rd52+28], %f164;
	add.s32 	%r66, %r66, 16;
	add.s64 	%rd52, %rd52, 64;
	add.s32 	%r65, %r65, 16;
	setp.ne.s32 	%p13, %r66, 0;
	@%p13 bra 	$L__BB0_17;
$L__BB0_18:
	and.b32  	%r31, %r44, 15;
	setp.eq.s32 	%p14, %r31, 0;
	@%p14 bra 	$L__BB0_27;
	and.b32  	%r32, %r44, 7;
	setp.lt.u32 	%p15, %r31, 8;
	@%p15 bra 	$L__BB0_21;
	mul.wide.u32 	%rd39, %r68, 4;
	add.s64 	%rd40, %rd2, %rd39;
	add.s32 	%r56, %r68, %r23;
	mul.wide.s32 	%rd41, %r56, 4;
	add.s64 	%rd42, %rd3, %rd41;
	ld.global.f32 	%f166, [%rd42];
	mul.f32 	%f167, %f14, %f166;
	atom.global.add.f32 	%f168, [%rd40], %f167;
	ld.global.f32 	%f169, [%rd42+4];
	mul.f32 	%f170, %f14, %f169;
	atom.global.add.f32 	%f171, [%rd40+4], %f170;
	ld.global.f32 	%f172, [%rd42+8];
	mul.f32 	%f173, %f14, %f172;
	atom.global.add.f32 	%f174, [%rd40+8], %f173;
	ld.global.f32 	%f175, [%rd42+12];
	mul.f32 	%f176, %f14, %f175;
	atom.global.add.f32 	%f177, [%rd40+12], %f176;
	ld.global.f32 	%f178, [%rd42+16];
	mul.f32 	%f179, %f14, %f178;
	atom.global.add.f32 	%f180, [%rd40+16], %f179;
	ld.global.f32 	%f181, [%rd42+20];
	mul.f32 	%f182, %f14, %f181;
	atom.global.add.f32 	%f183, [%rd40+20], %f182;
	ld.global.f32 	%f184, [%rd42+24];
	mul.f32 	%f185, %f14, %f184;
	atom.global.add.f32 	%f186, [%rd40+24], %f185;
	ld.global.f32 	%f187, [%rd42+28];
	mul.f32 	%f188, %f14, %f187;
	atom.global.add.f32 	%f189, [%rd40+28], %f188;
	add.s32 	%r68, %r68, 8;
$L__BB0_21:
	setp.eq.s32 	%p16, %r32, 0;
	@%p16 bra 	$L__BB0_27;
	and.b32  	%r35, %r44, 3;
	setp.lt.u32 	%p17, %r32, 4;
	@%p17 bra 	$L__BB0_24;
	mul.wide.u32 	%rd43, %r68, 4;
	add.s64 	%rd44, %rd2, %rd43;
	add.s32 	%r57, %r68, %r23;
	mul.wide.s32 	%rd45, %r57, 4;
	add.s64 	%rd46, %rd3, %rd45;
	ld.global.f32 	%f190, [%rd46];
	mul.f32 	%f191, %f14, %f190;
	atom.global.add.f32 	%f192, [%rd44], %f191;
	ld.global.f32 	%f193, [%rd46+4];
	mul.f32 	%f194, %f14, %f193;
	atom.global.add.f32 	%f195, [%rd44+4], %f194;
	ld.global.f32 	%f196, [%rd46+8];
	mul.f32 	%f197, %f14, %f196;
	atom.global.add.f32 	%f198, [%rd44+8], %f197;
	ld.global.f32 	%f199, [%rd46+12];
	mul.f32 	%f200, %f14, %f199;
	atom.global.add.f32 	%f201, [%rd44+12], %f200;
	add.s32 	%r68, %r68, 4;
$L__BB0_24:
	setp.eq.s32 	%p18, %r35, 0;
	@%p18 bra 	$L__BB0_27;
	add.s32 	%r71, %r68, %r23;
	mul.wide.u32 	%rd47, %r68, 4;
	add.s64 	%rd53, %rd2, %rd47;
	neg.s32 	%r70, %r35;
$L__BB0_26:
	.pragma "nounroll";
	mul.wide.s32 	%rd48, %r71, 4;
	add.s64 	%rd49, %rd3, %rd48;
	ld.global.f32 	%f202, [%rd49];
	mul.f32 	%f203, %f14, %f202;
	atom.global.add.f32 	%f204, [%rd53], %f203;
	add.s32 	%r71, %r71, 1;
	add.s64 	%rd53, %rd53, 4;
	add.s32 	%r70, %r70, 1;
	setp.ne.s32 	%p19, %r70, 0;
	@%p19 bra 	$L__BB0_26;
$L__BB0_27:
	ret;

}


// ===== COMPILED SASS (sm_100) =====

	.target	sm_100

	.elftype	@"ET_EXEC"


//--------------------- .note.nv.tkinfo           --------------------------
	.section	.note.nv.tkinfo,"",@"SHT_NOTE"
	.sectionflags	@"SHF_NOTE_NV_TKINFO"
	.tkinfo
        /*0018*/ 	.word	0x00000002
        /*0030*/ 	.string	""
        /*0030*/ 	.string	"ptxas"
        /*0030*/ 	.string	"Cuda compilation tools, release 13.0, V13.0.88"
        /*0030*/ 	.string	"Build cuda_13.0.r13.0/compiler.36424714_0"
        /*0030*/ 	.string	"-arch sm_100 -m 64 "



//--------------------- .note.nv.cuinfo           --------------------------
	.section	.note.nv.cuinfo,"",@"SHT_NOTE"
	.sectionflags	@"SHF_NOTE_NV_CUINFO"
        /*0018*/ 	.short	0x0002
        /*001a*/ 	.short	0x0064
        /*001c*/ 	.short	0x0082
	.zero		2


//--------------------- .nv.info                  --------------------------
	.section	.nv.info,"",@"SHT_CUDA_INFO"
	.align	4


	//----- nvinfo : EIATTR_REGCOUNT
	.align		4
        /*0000*/ 	.byte	0x04, 0x2f
        /*0002*/ 	.short	(.L_1 - .L_0)
	.align		4
.L_0:
        /*0004*/ 	.word	index@(_Z24logisticRegressionKernelPfS_S_S_ii)
        /*0008*/ 	.word	0x0000001f


	//----- nvinfo : EIATTR_FRAME_SIZE
	.align		4
.L_1:
        /*000c*/ 	.byte	0x04, 0x11
        /*000e*/ 	.short	(.L_3 - .L_2)
	.align		4
.L_2:
        /*0010*/ 	.word	index@($__internal_0_$__cuda_sm20_rcp_rn_f32_slowpath)
        /*0014*/ 	.word	0x00000000


	//----- nvinfo : EIATTR_FRAME_SIZE
	.align		4
.L_3:
        /*0018*/ 	.byte	0x04, 0x11
        /*001a*/ 	.short	(.L_5 - .L_4)
	.align		4
.L_4:
        /*001c*/ 	.word	index@(_Z24logisticRegressionKernelPfS_S_S_ii)
        /*0020*/ 	.word	0x00000000


	//----- nvinfo : EIATTR_MIN_STACK_SIZE
	.align		4
.L_5:
        /*0024*/ 	.byte	0x04, 0x12
        /*0026*/ 	.short	(.L_7 - .L_6)
	.align		4
.L_6:
        /*0028*/ 	.word	index@(_Z24logisticRegressionKernelPfS_S_S_ii)
        /*002c*/ 	.word	0x00000000
.L_7:


//--------------------- .nv.compat                --------------------------
	.section	.nv.compat,"",@"SHT_CUDA_COMPAT_INFO"
	.align	4
        /*0000*/ 	.byte	0x02, 0x09, 0x00, 0x00, 0x02, 0x02, 0x01, 0x00, 0x02, 0x05, 0x05, 0x00, 0x03, 0x07, 0x01, 0x01
        /*0010*/ 	.byte	0x02, 0x03, 0x00, 0x00, 0x02, 0x06, 0x01, 0x00, 0x04, 0x0b, 0x08, 0x00, 0x09, 0x00, 0x00, 0x00
        /*0020*/ 	.byte	0x00, 0x00, 0x00, 0x00


//--------------------- .nv.info._Z24logisticRegressionKernelPfS_S_S_ii --------------------------
	.section	.nv.info._Z24logisticRegressionKernelPfS_S_S_ii,"",@"SHT_CUDA_INFO"
	.sectionflags	@""
	.align	4


	//----- nvinfo : EIATTR_CUDA_API_VERSION
	.align		4
        /*0000*/ 	.byte	0x04, 0x37
        /*0002*/ 	.short	(.L_9 - .L_8)
.L_8:
        /*0004*/ 	.word	0x00000082


	//----- nvinfo : EIATTR_KPARAM_INFO
	.align		4
.L_9:
        /*0008*/ 	.byte	0x04, 0x17
        /*000a*/ 	.short	(.L_11 - .L_10)
.L_10:
        /*000c*/ 	.word	0x00000000
        /*0010*/ 	.short	0x0005
        /*0012*/ 	.short	0x0024
        /*0014*/ 	.byte	0x00, 0xf0, 0x11, 0x00


	//----- nvinfo : EIATTR_KPARAM_INFO
	.align		4
.L_11:
        /*0018*/ 	.byte	0x04, 0x17
        /*001a*/ 	.short	(.L_13 - .L_12)
.L_12:
        /*001c*/ 	.word	0x00000000
        /*0020*/ 	.short	0x0004
        /*0022*/ 	.short	0x0020
        /*0024*/ 	.byte	0x00, 0xf0, 0x11, 0x00


	//----- nvinfo : EIATTR_KPARAM_INFO
	.align		4
.L_13:
        /*0028*/ 	.byte	0x04, 0x17
        /*002a*/ 	.short	(.L_15 - .L_14)
.L_14:
        /*002c*/ 	.word	0x00000000
        /*0030*/ 	.short	0x0003
        /*0032*/ 	.short	0x0018
        /*0034*/ 	.byte	0x00, 0xf5, 0x21, 0x00


	//----- nvinfo : EIATTR_KPARAM_INFO
	.align		4
.L_15:
        /*0038*/ 	.byte	0x04, 0x17
        /*003a*/ 	.short	(.L_17 - .L_16)
.L_16:
        /*003c*/ 	.word	0x00000000
        /*0040*/ 	.short	0x0002
        /*0042*/ 	.short	0x0010
        /*0044*/ 	.byte	0x00, 0xf5, 0x21, 0x00


	//----- nvinfo : EIATTR_KPARAM_INFO
	.align		4
.L_17:
        /*0048*/ 	.byte	0x04, 0x17
        /*004a*/ 	.short	(.L_19 - .L_18)
.L_18:
        /*004c*/ 	.word	0x00000000
        /*0050*/ 	.short	0x0001
        /*0052*/ 	.short	0x0008
        /*0054*/ 	.byte	0x00, 0xf5, 0x21, 0x00


	//----- nvinfo : EIATTR_KPARAM_INFO
	.align		4
.L_19:
        /*0058*/ 	.byte	0x04, 0x17
        /*005a*/ 	.short	(.L_21 - .L_20)
.L_20:
        /*005c*/ 	.word	0x00000000
        /*0060*/ 	.short	0x0000
        /*0062*/ 	.short	0x0000
        /*0064*/ 	.byte	0x00, 0xf5, 0x21, 0x00


	//----- nvinfo : EIATTR_SPARSE_MMA_MASK
	.align		4
.L_21:
        /*0068*/ 	.byte	0x03, 0x50
        /*006a*/ 	.short	0x0000


	//----- nvinfo : EIATTR_MAXREG_COUNT
	.align		4
        /*006c*/ 	.byte	0x03, 0x1b
        /*006e*/ 	.short	0x00ff


	//----- nvinfo : EIATTR_MERCURY_ISA_VERSION
	.align		4
        /*0070*/ 	.byte	0x03, 0x5f
        /*0072*/ 	.short	0x0101


	//----- nvinfo : EIATTR_VRC_CTA_INIT_COUNT
	.align		4
        /*0074*/ 	.byte	0x02, 0x4a
	.zero		1
	.zero		1


	//----- nvinfo : EIATTR_EXIT_INSTR_OFFSETS
	.align		4
        /*0078*/ 	.byte	0x04, 0x1c
        /*007a*/ 	.short	(.L_23 - .L_22)


	//   ....[0]....
.L_22:
        /*007c*/ 	.word	0x00000070


	//   ....[1]....
        /*0080*/ 	.word	0x00000c00


	//   ....[2]....
        /*0084*/ 	.word	0x000010a0


	//   ....[3]....
        /*0088*/ 	.word	0x000012d0


	//   ....[4]....
        /*008c*/ 	.word	0x00001440


	//   ....[5]....
        /*0090*/ 	.word	0x00001570


	//----- nvinfo : EIATTR_CRS_STACK_SIZE
	.align		4
.L_23:
        /*0094*/ 	.byte	0x04, 0x1e
        /*0096*/ 	.short	(.L_25 - .L_24)
.L_24:
        /*0098*/ 	.word	0x00000000


	//----- nvinfo : EIATTR_CBANK_PARAM_SIZE
	.align		4
.L_25:
        /*009c*/ 	.byte	0x03, 0x19
        /*009e*/ 	.short	0x0028


	//----- nvinfo : EIATTR_PARAM_CBANK
	.align		4
        /*00a0*/ 	.byte	0x04, 0x0a
        /*00a2*/ 	.short	(.L_27 - .L_26)
	.align		4
.L_26:
        /*00a4*/ 	.word	index@(.nv.constant0._Z24logisticRegressionKernelPfS_S_S_ii)
        /*00a8*/ 	.short	0x0380
        /*00aa*/ 	.short	0x0028


	//----- nvinfo : EIATTR_SW_WAR
	.align		4
.L_27:
        /*00ac*/ 	.byte	0x04, 0x36
        /*00ae*/ 	.short	(.L_29 - .L_28)
.L_28:
        /*00b0*/ 	.word	0x00000008
.L_29:


//--------------------- .nv.callgraph             --------------------------
	.section	.nv.callgraph,"",@"SHT_CUDA_CALLGRAPH"
	.align	4
	.sectionentsize	8
	.align		4
        /*0000*/ 	.word	0x00000000
	.align		4
        /*0004*/ 	.word	0xffffffff
	.align		4
        /*0008*/ 	.word	0x00000000
	.align		4
        /*000c*/ 	.word	0xfffffffe
	.align		4
        /*0010*/ 	.word	0x00000000
	.align		4
        /*0014*/ 	.word	0xfffffffd
	.align		4
        /*0018*/ 	.word	0x00000000
	.align		4
        /*001c*/ 	.word	0xfffffffc


//--------------------- .text._Z24logisticRegressionKernelPfS_S_S_ii --------------------------
	.section	.text._Z24logisticRegressionKernelPfS_S_S_ii,"ax",@progbits
	.align	128
        .global         _Z24logisticRegressionKernelPfS_S_S_ii
        .type           _Z24logisticRegressionKernelPfS_S_S_ii,@function
        .size           _Z24logisticRegressionKernelPfS_S_S_ii,(.L_x_19 - _Z24logisticRegressionKernelPfS_S_S_ii)
        .other          _Z24logisticRegressionKernelPfS_S_S_ii,@"STO_CUDA_ENTRY STV_DEFAULT"
_Z24logisticRegressionKernelPfS_S_S_ii:
.text._Z24logisticRegressionKernelPfS_S_S_ii:
[----:B------:R-:W-:Y:S01]  /*0000*/  LDC R1, c[0x0][0x37c] ;  /* 0x0000df00ff017b82 */ /* 0x000fe20000000800 */
[----:B------:R-:W0:Y:S07]  /*0010*/  S2R R3, SR_TID.X ;  /* 0x0000000000037919 */ /* 0x000e2e0000002100 */
[----:B------:R-:W0:Y:S01]  /*0020*/  S2UR UR4, SR_CTAID.X ;  /* 0x00000000000479c3 */ /* 0x000e220000002500 */
[----:B------:R-:W1:Y:S07]  /*0030*/  LDCU UR5, c[0x0][0x3a0] ;  /* 0x00007400ff0577ac */ /* 0x000e6e0008000800 */
[----:B------:R-:W0:Y:S02]  /*0040*/  LDC R6, c[0x0][0x360] ;  /* 0x0000d800ff067b82 */ /* 0x000e240000000800 */
[----:B0-----:R-:W-:-:S05]  /*0050*/  IMAD R6, R6, UR4, R3 ;  /* 0x0000000406067c24 */ /* 0x001fca000f8e0203 */
[----:B-1----:R-:W-:-:S13]  /*0060*/  ISETP.GE.AND P0, PT, R6, UR5, PT ;  /* 0x0000000506007c0c */ /* 0x002fda000bf06270 */
[----:B------:R-:W-:Y:S05]  /*0070*/  @P0 EXIT ;  /* 0x000000000000094d */ /* 0x000fea0003800000 */
[----:B------:R-:W0:Y:S01]  /*0080*/  LDC R7, c[0x0][0x3a4] ;  /* 0x0000e900ff077b82 */ /* 0x000e220000000800 */
[----:B------:R-:W1:Y:S01]  /*0090*/  LDCU.64 UR8, c[0x0][0x358] ;  /* 0x00006b00ff0877ac */ /* 0x000e620008000a00 */
[----:B------:R-:W-:Y:S01]  /*00a0*/  HFMA2 R11, -RZ, RZ, 0, 0 ;  /* 0x00000000ff0b7431 */ /* 0x000fe200000001ff */
[----:B0-----:R-:W-:-:S13]  /*00b0*/  ISETP.GE.AND P3, PT, R7, 0x1, PT ;  /* 0x000000010700780c */ /* 0x001fda0003f66270 */
[----:B-1----:R-:W-:Y:S05]  /*00c0*/  @!P3 BRA `(.L_x_0) ;  /* 0x000000080060b947 */ /* 0x002fea0003800000 */
[C---:B------:R-:W-:Y:S01]  /*00d0*/  ISETP.GE.U32.AND P1, PT, R7.reuse, 0x10, PT ;  /* 0x000000100700780c */ /* 0x040fe20003f26070 */
[----:B------:R-:W-:Y:S01]  /*00e0*/  IMAD R8, R6, R7, RZ ;  /* 0x0000000706087224 */ /* 0x000fe200078e02ff */
[----:B------:R-:W-:Y:S02]  /*00f0*/  LOP3.LUT R23, R7, 0xf, RZ, 0xc0, !PT ;  /* 0x0000000f07177812 */ /* 0x000fe400078ec0ff */
[----:B------:R-:W-:Y:S02]  /*0100*/  MOV R11, RZ ;  /* 0x000000ff000b7202 */ /* 0x000fe40000000f00 */
[----:B------:R-:W-:Y:S02]  /*0110*/  ISETP.NE.AND P0, PT, R23, RZ, PT ;  /* 0x000000ff1700720c */ /* 0x000fe40003f05270 */
[----:B------:R-:W-:-:S05]  /*0120*/  MOV R9, RZ ;  /* 0x000000ff00097202 */ /* 0x000fca0000000f00 */
[----:B------:R-:W-:Y:S06]  /*0130*/  @!P1 BRA `(.L_x_1) ;  /* 0x0000000400149947 */ /* 0x000fec0003800000 */
[----:B------:R-:W0:Y:S01]  /*0140*/  LDCU.64 UR4, c[0x0][0x390] ;  /* 0x00007200ff0477ac */ /* 0x000e220008000a00 */
[----:B------:R-:W-:Y:S02]  /*0150*/  LOP3.LUT R9, R7, 0x7ffffff0, RZ, 0xc0, !PT ;  /* 0x7ffffff007097812 */ /* 0x000fe400078ec0ff */
[----:B------:R-:W-:Y:S01]  /*0160*/  MOV R11, RZ ;  /* 0x000000ff000b7202 */ /* 0x000fe20000000f00 */
[----:B------:R-:W1:Y:S01]  /*0170*/  LDCU.64 UR6, c[0x0][0x380] ;  /* 0x00007000ff0677ac */ /* 0x000e620008000a00 */
[----:B------:R-:W-:Y:S01]  /*0180*/  MOV R0, R8 ;  /* 0x0000000800007202 */ /* 0x000fe20000000f00 */
[----:B------:R-:W-:Y:S01]  /*0190*/  IMAD.MOV R10, RZ, RZ, -R9 ;  /* 0x000000ffff0a7224 */ /* 0x000fe200078e0a09 */
[----:B0-----:R-:W-:-:S04]  /*01a0*/  UIADD3 UR4, UP1, UPT, UR4, 0x20, URZ ;  /* 0x0000002004047890 */ /* 0x001fc8000ff3e0ff */
[----:B------:R-:W-:Y:S02]  /*01b0*/  UIADD3.X UR5, UPT, UPT, URZ, UR5, URZ, UP1, !UPT ;  /* 0x00000005ff057290 */ /* 0x000fe40008ffe4ff */
[----:B-1----:R-:W-:Y:S01]  /*01c0*/  UIADD3 UR6, UP0, UPT, UR6, 0x20, URZ ;  /* 0x0000002006067890 */ /* 0x002fe2000ff1e0ff */
[----:B------:R-:W-:-:S03]  /*01d0*/  MOV R2, UR4 ;  /* 0x0000000400027c02 */ /* 0x000fc60008000f00 */
[----:B------:R-:W-:Y:S01]  /*01e0*/  MOV R3, UR5 ;  /* 0x0000000500037c02 */ /* 0x000fe20008000f00 */
[----:B------:R-:W-:-:S12]  /*01f0*/  UIADD3.X UR7, UPT, UPT, URZ, UR7, URZ, UP0, !UPT ;  /* 0x00000007ff077290 */ /* 0x000fd800087fe4ff */
.L_x_2:
[----:B------:R-:W-:Y:S01]  /*0200*/  MOV R4, UR6 ;  /* 0x0000000600047c02 */ /* 0x000fe20008000f00 */
[----:B------:R-:W2:Y:S01]  /*0210*/  LDG.E R13, desc[UR8][R2.64+-0x20] ;  /* 0xffffe008020d7981 */ /* 0x000ea2000c1e1900 */
[----:B------:R-:W-:-:S03]  /*0220*/  MOV R5, UR7 ;  /* 0x0000000700057c02 */ /* 0x000fc60008000f00 */
[----:B------:R-:W3:Y:S01]  /*0230*/  LDG.E R26, desc[UR8][R2.64+-0x1c] ;  /* 0xffffe408021a7981 */ /* 0x000ee2000c1e1900 */
[----:B------:R-:W-:-:S03]  /*0240*/  IMAD.WIDE R4, R0, 0x4, R4 ;  /* 0x0000000400047825 */ /* 0x000fc600078e0204 */
[----:B------:R-:W4:Y:S04]  /*0250*/  LDG.E R18, desc[UR8][R2.64+-0x18] ;  /* 0xffffe80802127981 */ /* 0x000f28000c1e1900 */
[----:B------:R-:W2:Y:S04]  /*0260*/  LDG.E R12, desc[UR8][R4.64+-0x20] ;  /* 0xffffe008040c7981 */ /* 0x000ea8000c1e1900 */
[----:B------:R-:W3:Y:S04]  /*0270*/  LDG.E R25, desc[UR8][R4.64+-0x1c] ;  /* 0xffffe40804197981 */ /* 0x000ee8000c1e1900 */
[----:B------:R-:W4:Y:S04]  /*0280*/  LDG.E R17, desc[UR8][R4.64+-0x18] ;  /* 0xffffe80804117981 */ /* 0x000f28000c1e1900 */
[----:B------:R-:W5:Y:S04]  /*0290*/  LDG.E R19, desc[UR8][R2.64+-0x14] ;  /* 0xffffec0802137981 */ /* 0x000f68000c1e1900 */
[----:B------:R-:W5:Y:S04]  /*02a0*/  LDG.E R20, desc[UR8][R4.64+-0x14] ;  /* 0xffffec0804147981 */ /* 0x000f68000c1e1900 */
[----:B------:R-:W5:Y:S04]  /*02b0*/  LDG.E R21, desc[UR8][R2.64+-0x10] ;  /* 0xfffff00802157981 */ /* 0x000f68000c1e1900 */
[----:B------:R-:W5:Y:S04]  /*02c0*/  LDG.E R22, desc[UR8][R4.64+-0x10] ;  /* 0xfffff00804167981 */ /* 0x000f68000c1e1900 */
[----:B------:R-:W5:Y:S04]  /*02d0*/  LDG.E R15, desc[UR8][R2.64+-0xc] ;  /* 0xfffff408020f7981 */ /* 0x000f68000c1e1900 */
[----:B------:R-:W5:Y:S04]  /*02e0*/  LDG.E R16, desc[UR8][R4.64+-0xc] ;  /* 0xfffff40804107981 */ /* 0x000f68000c1e1900 */
[----:B------:R-:W5:Y:S04]  /*02f0*/  LDG.E R14, desc[UR8][R4.64+-0x4] ;  /* 0xfffffc08040e7981 */ /* 0x000f68000c1e1900 */
[----:B------:R-:W5:Y:S01]  /*0300*/  LDG.E R27, desc[UR8][R2.64+0x1c] ;  /* 0x00001c08021b7981 */ /* 0x000f62000c1e1900 */
[----:B--2---:R-:W-:-:S03]  /*0310*/  FFMA R24, R12, R13, R11 ;  /* 0x0000000d0c187223 */ /* 0x004fc6000000000b */
[----:B------:R-:W2:Y:S04]  /*0320*/  LDG.E R11, desc[UR8][R2.64+-0x8] ;  /* 0xfffff808020b7981 */ /* 0x000ea8000c1e1900 */
[----:B------:R-:W2:Y:S04]  /*0330*/  LDG.E R12, desc[UR8][R4.64+-0x8] ;  /* 0xfffff808040c7981 */ /* 0x000ea8000c1e1900 */
[----:B------:R-:W2:Y:S01]  /*0340*/  LDG.E R13, desc[UR8][R2.64+-0x4] ;  /* 0xfffffc08020d7981 */ /* 0x000ea2000c1e1900 */
[----:B---3--:R-:W-:-:S03]  /*0350*/  FFMA R24, R25, R26, R24 ;  /* 0x0000001a19187223 */ /* 0x008fc60000000018 */
[----:B------:R-:W3:Y:S01]  /*0360*/  LDG.E R26, desc[UR8][R4.64+0x1c] ;  /* 0x00001c08041a7981 */ /* 0x000ee2000c1e1900 */
[----:B----4-:R-:W-:-:S03]  /*0370*/  FFMA R25, R17, R18, R24 ;  /* 0x0000001211197223 */ /* 0x010fc60000000018 */
[----:B------:R-:W4:Y:S01]  /*0380*/  LDG.E R18, desc[UR8][R2.64] ;  /* 0x0000000802127981 */ /* 0x000f22000c1e1900 */
[----:B-----5:R-:W-:-:S03]  /*0390*/  FFMA R25, R20, R19, R25 ;  /* 0x0000001314197223 */ /* 0x020fc60000000019 */
[----:B------:R-:W4:Y:S01]  /*03a0*/  LDG.E R17, desc[UR8][R4.64] ;  /* 0x0000000804117981 */ /* 0x000f22000c1e1900 */
[----:B------:R-:W-:-:S03]  /*03b0*/  FFMA R25, R22, R21, R25 ;  /* 0x0000001516197223 */ /* 0x000fc60000000019 */
[----:B------:R-:W5:Y:S04]  /*03c0*/  LDG.E R20, desc[UR8][R2.64+0x4] ;  /* 0x0000040802147981 */ /* 0x000f68000c1e1900 */
[----:B------:R-:W5:Y:S01]  /*03d0*/  LDG.E R19, desc[UR8][R4.64+0x4] ;  /* 0x0000040804137981 */ /* 0x000f62000c1e1900 */
[----:B------:R-:W-:-:S03]  /*03e0*/  FFMA R25, R16, R15, R25 ;  /* 0x0000000f10197223 */ /* 0x000fc60000000019 */
[----:B------:R-:W3:Y:S04]  /*03f0*/  LDG.E R22, desc[UR8][R2.64+0x8] ;  /* 0x0000080802167981 */ /* 0x000ee8000c1e1900 */
[----:B------:R-:W3:Y:S04]  /*0400*/  LDG.E R21, desc[UR8][R4.64+0x8] ;  /* 0x0000080804157981 */ /* 0x000ee8000c1e1900 */
[----:B------:R-:W3:Y:S04]  /*0410*/  LDG.E R16, desc[UR8][R2.64+0xc] ;  /* 0x00000c0802107981 */ /* 0x000ee8000c1e1900 */
[----:B------:R-:W3:Y:S04]  /*0420*/  LDG.E R15, desc[UR8][R4.64+0xc] ;  /* 0x00000c08040f7981 */ /* 0x000ee8000c1e1900 */
[----:B------:R-:W3:Y:S01]  /*0430*/  LDG.E R24, desc[UR8][R4.64+0x14] ;  /* 0x0000140804187981 */ /* 0x000ee2000c1e1900 */
[----:B--2---:R-:W-:-:S03]  /*0440*/  FFMA R25, R12, R11, R25 ;  /* 0x0000000b0c197223 */ /* 0x004fc60000000019 */
[----:B------:R-:W2:Y:S04]  /*0450*/  LDG.E R11, desc[UR8][R2.64+0x10] ;  /* 0x00001008020b7981 */ /* 0x000ea8000c1e1900 */
[----:B------:R-:W2:Y:S01]  /*0460*/  LDG.E R12, desc[UR8][R4.64+0x10] ;  /* 0x00001008040c7981 */ /* 0x000ea2000c1e1900 */
[----:B------:R-:W-:-:S03]  /*0470*/  FFMA R28, R14, R13, R25 ;  /* 0x0000000d0e1c7223 */ /* 0x000fc60000000019 */
[----:B------:R-:W2:Y:S04]  /*0480*/  LDG.E R25, desc[UR8][R2.64+0x14] ;  /* 0x0000140802197981 */ /* 0x000ea8000c1e1900 */
[----:B------:R0:W2:Y:S04]  /*0490*/  LDG.E R13, desc[UR8][R2.64+0x18] ;  /* 0x00001808020d7981 */ /* 0x0000a8000c1e1900 */
[----:B------:R-:W2:Y:S01]  /*04a0*/  LDG.E R14, desc[UR8][R4.64+0x18] ;  /* 0x00001808040e7981 */ /* 0x000ea2000c1e1900 */
[----:B----4-:R-:W-:Y:S01]  /*04b0*/  FFMA R18, R17, R18, R28 ;  /* 0x0000001211127223 */ /* 0x010fe2000000001c */
[----:B------:R-:W-:-:S03]  /*04c0*/  VIADD R10, R10, 0x10 ;  /* 0x000000100a0a7836 */ /* 0x000fc60000000000 */
[----:B-----5:R-:W-:Y:S02]  /*04d0*/  FFMA R18, R19, R20, R18 ;  /* 0x0000001413127223 */ /* 0x020fe40000000012 */
[----:B------:R-:W-:Y:S02]  /*04e0*/  ISETP.NE.AND P1, PT, R10, RZ, PT ;  /* 0x000000ff0a00720c */ /* 0x000fe40003f25270 */
[----:B---3--:R-:W-:-:S04]  /*04f0*/  FFMA R18, R21, R22, R18 ;  /* 0x0000001615127223 */ /* 0x008fc80000000012 */
[----:B------:R-:W-:Y:S01]  /*0500*/  FFMA R15, R15, R16, R18 ;  /* 0x000000100f0f7223 */ /* 0x000fe20000000012 */
[----:B0-----:R-:W-:Y:S02]  /*0510*/  IADD3 R2, P2, PT, R2, 0x40, RZ ;  /* 0x0000004002027810 */ /* 0x001fe40007f5e0ff */
[----:B------:R-:W-:Y:S02]  /*0520*/  IADD3 R0, PT, PT, R0, 0x10, RZ ;  /* 0x0000001000007810 */ /* 0x000fe40007ffe0ff */
[----:B------:R-:W-:Y:S01]  /*0530*/  IADD3.X R3, PT, PT, RZ, R3, RZ, P2, !PT ;  /* 0x00000003ff037210 */ /* 0x000fe200017fe4ff */
[----:B--2---:R-:W-:-:S04]  /*0540*/  FFMA R11, R12, R11, R15 ;  /* 0x0000000b0c0b7223 */ /* 0x004fc8000000000f */
[----:B------:R-:W-:-:S04]  /*0550*/  FFMA R11, R24, R25, R11 ;  /* 0x00000019180b7223 */ /* 0x000fc8000000000b */
[----:B------:R-:W-:-:S04]  /*0560*/  FFMA R11, R14, R13, R11 ;  /* 0x0000000d0e0b7223 */ /* 0x000fc8000000000b */
[----:B------:R-:W-:Y:S01]  /*0570*/  FFMA R11, R26, R27, R11 ;  /* 0x0000001b1a0b7223 */ /* 0x000fe2000000000b */
[----:B------:R-:W-:Y:S06]  /*0580*/  @P1 BRA `(.L_x_2) ;  /* 0xfffffffc001c1947 */ /* 0x000fec000383ffff */
.L_x_1:
[----:B------:R-:W-:Y:S05]  /*0590*/  @!P0 BRA `(.L_x_0) ;  /* 0x00000004002c8947 */ /* 0x000fea0003800000 */
[----:B------:R-:W-:Y:S02]  /*05a0*/  ISETP.GE.U32.AND P0, PT, R23, 0x8, PT ;  /* 0x000000081700780c */ /* 0x000fe40003f06070 */
[----:B------:R-:W-:-:S04]  /*05b0*/  LOP3.LUT R21, R7, 0x7, RZ, 0xc0, !PT ;  /* 0x0000000707157812 */ /* 0x000fc800078ec0ff */
[----:B------:R-:W-:-:S07]  /*05c0*/  ISETP.NE.AND P1, PT, R21, RZ, PT ;  /* 0x000000ff1500720c */ /* 0x000fce0003f25270 */
[----:B------:R-:W-:Y:S06]  /*05d0*/  @!P0 BRA `(.L_x_3) ;  /* 0x0000000000788947 */ /* 0x000fec0003800000 */
[----:B------:R-:W0:Y:S01]  /*05e0*/  LDC.64 R4, c[0x0][0x380] ;  /* 0x0000e000ff047b82 */ /* 0x000e220000000a00 */
[----:B------:R-:W-:-:S07]  /*05f0*/  IADD3 R13, PT, PT, R8, R9, RZ ;  /* 0x00000009080d7210 */ /* 0x000fce0007ffe0ff */
[----:B------:R-:W1:Y:S01]  /*0600*/  LDC.64 R2, c[0x0][0x390] ;  /* 0x0000e400ff027b82 */ /* 0x000e620000000a00 */
[----:B0-----:R-:W-:-:S05]  /*0610*/  IMAD.WIDE R4, R13, 0x4, R4 ;  /* 0x000000040d047825 */ /* 0x001fca00078e0204 */
[----:B------:R-:W2:Y:S01]  /*0620*/  LDG.E R16, desc[UR8][R4.64] ;  /* 0x0000000804107981 */ /* 0x000ea2000c1e1900 */
[----:B-1----:R-:W-:-:S03]  /*0630*/  IMAD.WIDE.U32 R2, R9, 0x4, R2 ;  /* 0x0000000409027825 */ /* 0x002fc600078e0002 */
[----:B------:R-:W3:Y:S04]  /*0640*/  LDG.E R19, desc[UR8][R4.64+0x4] ;  /* 0x0000040804137981 */ /* 0x000ee8000c1e1900 */
[----:B------:R-:W2:Y:S04]  /*0650*/  LDG.E R18, desc[UR8][R2.64] ;  /* 0x0000000802127981 */ /* 0x000ea8000c1e1900 */
[----:B------:R-:W3:Y:S04]  /*0660*/  LDG.E R20, desc[UR8][R2.64+0x4] ;  /* 0x0000040802147981 */ /* 0x000ee8000c1e1900 */
[----:B------:R-:W4:Y:S04]  /*0670*/  LDG.E R23, desc[UR8][R4.64+0x8] ;  /* 0x0000080804177981 */ /* 0x000f28000c1e1900 */
        /* <DEDUP_REMOVED lines=11> */
[----:B------:R-:W-:Y:S01]  /*0730*/  IADD3 R9, PT, PT, R9, 0x8, RZ ;  /* 0x0000000809097810 */ /* 0x000fe20007ffe0ff */
[----:B--2---:R-:W-:-:S04]  /*0740*/  FFMA R16, R16, R18, R11 ;  /* 0x0000001210107223 */ /* 0x004fc8000000000b */
[----:B---3--:R-:W-:-:S04]  /*0750*/  FFMA R16, R19, R20, R16 ;  /* 0x0000001413107223 */ /* 0x008fc80000000010 */
[----:B----4-:R-:W-:-:S04]  /*0760*/  FFMA R16, R23, R22, R16 ;  /* 0x0000001617107223 */ /* 0x010fc80000000010 */
[----:B-----5:R-:W-:-:S04]  /*0770*/  FFMA R25, R25, R24, R16 ;  /* 0x0000001819197223 */ /* 0x020fc80000000010 */
[----:B------:R-:W-:-:S04]  /*0780*/  FFMA R17, R14, R17, R25 ;  /* 0x000000110e117223 */ /* 0x000fc80000000019 */
[----:B------:R-:W-:-:S04]  /*0790*/  FFMA R15, R10, R15, R17 ;  /* 0x0000000f0a0f7223 */ /* 0x000fc80000000011 */
[----:B------:R-:W-:-:S04]  /*07a0*/  FFMA R13, R0, R13, R15 ;  /* 0x0000000d000d7223 */ /* 0x000fc8000000000f */
[----:B------:R-:W-:-:S07]  /*07b0*/  FFMA R11, R12, R26, R13 ;  /* 0x0000001a0c0b7223 */ /* 0x000fce000000000d */
.L_x_3:
[----:B------:R-:W-:Y:S05]  /*07c0*/  @!P1 BRA `(.L_x_0) ;  /* 0x0000000000a09947 */ /* 0x000fea0003800000 */
[----:B------:R-:W-:Y:S02]  /*07d0*/  ISETP.GE.U32.AND P0, PT, R21, 0x4, PT ;  /* 0x000000041500780c */ /* 0x000fe40003f06070 */
[----:B------:R-:W-:-:S04]  /*07e0*/  LOP3.LUT R7, R7, 0x3, RZ, 0xc0, !PT ;  /* 0x0000000307077812 */ /* 0x000fc800078ec0ff */
[----:B------:R-:W-:-:S07]  /*07f0*/  ISETP.NE.AND P1, PT, R7, RZ, PT ;  /* 0x000000ff0700720c */ /* 0x000fce0003f25270 */
[----:B------:R-:W-:Y:S06]  /*0800*/  @!P0 BRA `(.L_x_4) ;  /* 0x0000000000488947 */ /* 0x000fec0003800000 */
[----:B------:R-:W0:Y:S01]  /*0810*/  LDC.64 R2, c[0x0][0x380] ;  /* 0x0000e000ff027b82 */ /* 0x000e220000000a00 */
[----:B------:R-:W-:-:S07]  /*0820*/  IMAD.IADD R13, R8, 0x1, R9 ;  /* 0x00000001080d7824 */ /* 0x000fce00078e0209 */
        /* <DEDUP_REMOVED lines=10> */
[----:B------:R-:W5:Y:S01]  /*08d0*/  LDG.E R16, desc[UR8][R4.64+0xc] ;  /* 0x00000c0804107981 */ /* 0x000f62000c1e1900 */
[----:B------:R-:W-:Y:S01]  /*08e0*/  IADD3 R9, PT, PT, R9, 0x4, RZ ;  /* 0x0000000409097810 */ /* 0x000fe20007ffe0ff */
[----:B--2---:R-:W-:-:S04]  /*08f0*/  FFMA R0, R0, R10, R11 ;  /* 0x0000000a00007223 */ /* 0x004fc8000000000b */
[----:B---3--:R-:W-:-:S04]  /*0900*/  FFMA R0, R13, R12, R0 ;  /* 0x0000000c0d007223 */ /* 0x008fc80000000000 */
[----:B----4-:R-:W-:-:S04]  /*0910*/  FFMA R0, R15, R14, R0 ;  /* 0x0000000e0f007223 */ /* 0x010fc80000000000 */
[----:B-----5:R-:W-:-:S07]  /*0920*/  FFMA R11, R17, R16, R0 ;  /* 0x00000010110b7223 */ /* 0x020fce0000000000 */
.L_x_4:
[----:B------:R-:W-:Y:S05]  /*0930*/  @!P1 BRA `(.L_x_0) ;  /* 0x0000000000449947 */ /* 0x000fea0003800000 */
[----:B------:R-:W0:Y:S01]  /*0940*/  LDC.64 R4, c[0x0][0x390] ;  /* 0x0000e400ff047b82 */ /* 0x000e220000000a00 */
[----:B------:R-:W-:Y:S01]  /*0950*/  IADD3 R13, PT, PT, R8, R9, RZ ;  /* 0x00000009080d7210 */ /* 0x000fe20007ffe0ff */
[----:B------:R-:W-:-:S06]  /*0960*/  IMAD.MOV R7, RZ, RZ, -R7 ;  /* 0x000000ffff077224 */ /* 0x000fcc00078e0a07 */
[----:B------:R-:W1:Y:S01]  /*0970*/  LDC.64 R2, c[0x0][0x380] ;  /* 0x0000e000ff027b82 */ /* 0x000e620000000a00 */
[----:B0-----:R-:W-:-:S03]  /*0980*/  IMAD.WIDE.U32 R4, R9, 0x4, R4 ;  /* 0x0000000409047825 */ /* 0x001fc600078e0004 */
[----:B------:R-:W-:Y:S02]  /*0990*/  MOV R8, R4 ;  /* 0x0000000400087202 */ /* 0x000fe40000000f00 */
[----:B------:R-:W-:-:S07]  /*09a0*/  MOV R9, R5 ;  /* 0x0000000500097202 */ /* 0x000fce0000000f00 */
.L_x_5:
[----:B-1----:R-:W-:Y:S01]  /*09b0*/  IMAD.WIDE R4, R13, 0x4, R2 ;  /* 0x000000040d047825 */ /* 0x002fe200078e0202 */
[----:B------:R0:W2:Y:S05]  /*09c0*/  LDG.E R0, desc[UR8][R8.64] ;  /* 0x0000000808007981 */ /* 0x0000aa000c1e1900 */
[----:B------:R-:W2:Y:S01]  /*09d0*/  LDG.E R4, desc[UR8][R4.64] ;  /* 0x0000000804047981 */ /* 0x000ea2000c1e1900 */
[----:B------:R-:W-:-:S04]  /*09e0*/  IADD3 R7, PT, PT, R7, 0x1, RZ ;  /* 0x0000000107077810 */ /* 0x000fc80007ffe0ff */
[----:B------:R-:W-:Y:S02]  /*09f0*/  ISETP.NE.AND P0, PT, R7, RZ, PT ;  /* 0x000000ff0700720c */ /* 0x000fe40003f05270 */
[----:B0-----:R-:W-:Y:S02]  /*0a00*/  IADD3 R8, P1, PT, R8, 0x4, RZ ;  /* 0x0000000408087810 */ /* 0x001fe40007f3e0ff */
[----:B------:R-:W-:Y:S02]  /*0a10*/  IADD3 R13, PT, PT, R13, 0x1, RZ ;  /* 0x000000010d0d7810 */ /* 0x000fe40007ffe0ff */
[----:B------:R-:W-:Y:S01]  /*0a20*/  IADD3.X R9, PT, PT, RZ, R9, RZ, P1, !PT ;  /* 0x00000009ff097210 */ /* 0x000fe20000ffe4ff */
[----:B--2---:R-:W-:-:S06]  /*0a30*/  FFMA R11, R4, R0, R11 ;  /* 0x00000000040b7223 */ /* 0x004fcc000000000b */
[----:B------:R-:W-:Y:S05]  /*0a40*/  @P0 BRA `(.L_x_5) ;  /* 0xfffffffc00d80947 */ /* 0x000fea000383ffff */
.L_x_0:
[----:B------:R-:W-:Y:S01]  /*0a50*/  MOV R0, 0x3bbb989d ;  /* 0x3bbb989d00007802 */ /* 0x000fe20000000f00 */
[----:B------:R-:W-:Y:S01]  /*0a60*/  BSSY.RECONVERGENT B0, `(.L_x_6) ;  /* 0x0000016000007945 */ /* 0x000fe20003800200 */
[----:B------:R-:W-:-:S03]  /*0a70*/  MOV R3, 0x437c0000 ;  /* 0x437c000000037802 */ /* 0x000fc60000000f00 */
[----:B------:R-:W-:-:S04]  /*0a80*/  FFMA.SAT R0, R11, -R0, 0.5 ;  /* 0x3f0000000b007423 */ /* 0x000fc80000002800 */
[----:B------:R-:W-:-:S04]  /*0a90*/  FFMA.RM R0, R0, R3, 12582913 ;  /* 0x4b40000100007423 */ /* 0x000fc80000004003 */
[C---:B------:R-:W-:Y:S01]  /*0aa0*/  FADD R2, R0.reuse, -12583039 ;  /* 0xcb40007f00027421 */ /* 0x040fe20000000000 */
[----:B------:R-:W-:-:S03]  /*0ab0*/  IMAD.SHL.U32 R0, R0, 0x800000, RZ ;  /* 0x0080000000007824 */ /* 0x000fc600078e00ff */
[----:B------:R-:W-:-:S04]  /*0ac0*/  FFMA R2, R11, -1.4426950216293334961, -R2 ;  /* 0xbfb8aa3b0b027823 */ /* 0x000fc80000000802 */
[----:B------:R-:W-:-:S04]  /*0ad0*/  FFMA R2, R11, -1.925963033500011079e-08, R2 ;  /* 0xb2a570600b027823 */ /* 0x000fc80000000002 */
[----:B------:R-:W0:Y:S02]  /*0ae0*/  MUFU.EX2 R3, R2 ;  /* 0x0000000200037308 */ /* 0x000e240000000800 */
[----:B0-----:R-:W-:-:S05]  /*0af0*/  FFMA R5, R0, R3, 1 ;  /* 0x3f80000000057423 */ /* 0x001fca0000000003 */
[----:B------:R-:W-:-:S04]  /*0b00*/  IADD3 R0, PT, PT, R5, 0x1800000, RZ ;  /* 0x0180000005007810 */ /* 0x000fc80007ffe0ff */
[----:B------:R-:W-:-:S04]  /*0b10*/  LOP3.LUT R0, R0, 0x7f800000, RZ, 0xc0, !PT ;  /* 0x7f80000000007812 */ /* 0x000fc800078ec0ff */
[----:B------:R-:W-:-:S13]  /*0b20*/  ISETP.GT.U32.AND P0, PT, R0, 0x1ffffff, PT ;  /* 0x01ffffff0000780c */ /* 0x000fda0003f04070 */
[----:B------:R-:W-:Y:S05]  /*0b30*/  @P0 BRA `(.L_x_7) ;  /* 0x0000000000100947 */ /* 0x000fea0003800000 */
[----:B------:R-:W-:-:S07]  /*0b40*/  MOV R4, 0xb60 ;  /* 0x00000b6000047802 */ /* 0x000fce0000000f00 */
[----:B------:R-:W-:Y:S05]  /*0b50*/  CALL.REL.NOINC `($__internal_0_$__cuda_sm20_rcp_rn_f32_slowpath) ;  /* 0x0000000800887944 */ /* 0x000fea0003c00000 */
[----:B------:R-:W-:Y:S01]  /*0b60*/  MOV R0, R3 ;  /* 0x0000000300007202 */ /* 0x000fe20000000f00 */
[----:B------:R-:W-:Y:S06]  /*0b70*/  BRA `(.L_x_8) ;  /* 0x0000000000107947 */ /* 0x000fec0003800000 */
.L_x_7:
[----:B------:R-:W0:Y:S02]  /*0b80*/  MUFU.RCP R0, R5 ;  /* 0x0000000500007308 */ /* 0x000e240000001000 */
[----:B0-----:R-:W-:-:S04]  /*0b90*/  FFMA R2, R5, R0, -1 ;  /* 0xbf80000005027423 */ /* 0x001fc80000000000 */
[----:B------:R-:W-:-:S04]  /*0ba0*/  FADD.FTZ R3, -R2, -RZ ;  /* 0x800000ff02037221 */ /* 0x000fc80000010100 */
[----:B------:R-:W-:-:S07]  /*0bb0*/  FFMA R0, R0, R3, R0 ;  /* 0x0000000300007223 */ /* 0x000fce0000000000 */
.L_x_8:
[----:B------:R-:W-:Y:S05]  /*0bc0*/  BSYNC.RECONVERGENT B0 ;  /* 0x0000000000007941 */ /* 0x000fea0003800200 */
.L_x_6:
[----:B------:R-:W0:Y:S02]  /*0bd0*/  LDC.64 R2, c[0x0][0x388] ;  /* 0x0000e200ff027b82 */ /* 0x000e240000000a00 */
[----:B0-----:R-:W-:-:S06]  /*0be0*/  IMAD.WIDE R2, R6, 0x4, R2 ;  /* 0x0000000406027825 */ /* 0x001fcc00078e0202 */
[----:B------:R0:W5:Y:S01]  /*0bf0*/  LDG.E R3, desc[UR8][R2.64] ;  /* 0x0000000802037981 */ /* 0x000162000c1e1900 */
[----:B------:R-:W-:Y:S05]  /*0c00*/  @!P3 EXIT ;  /* 0x000000000000b94d */ /* 0x000fea0003800000 */
[----:B------:R-:W1:Y:S01]  /*0c10*/  LDC R5, c[0x0][0x3a4] ;  /* 0x0000e900ff057b82 */ /* 0x000e620000000800 */
[----:B0-----:R-:W-:Y:S02]  /*0c20*/  HFMA2 R2, -RZ, RZ, 0, 0 ;  /* 0x00000000ff027431 */ /* 0x001fe400000001ff */
[----:B-----5:R-:W-:Y:S01]  /*0c30*/  FADD R0, -R3, R0 ;  /* 0x0000000003007221 */ /* 0x020fe20000000100 */
[C---:B-1----:R-:W-:Y:S01]  /*0c40*/  ISETP.GE.U32.AND P0, PT, R5.reuse, 0x10, PT ;  /* 0x000000100500780c */ /* 0x042fe20003f06070 */
[----:B------:R-:W-:Y:S01]  /*0c50*/  IMAD R3, R6, R5, RZ ;  /* 0x0000000506037224 */ /* 0x000fe200078e02ff */
[----:B------:R-:W-:-:S11]  /*0c60*/  LOP3.LUT P1, R12, R5, 0xf, RZ, 0xc0, !PT ;  /* 0x0000000f050c7812 */ /* 0x000fd6000782c0ff */
[----:B------:R-:W-:Y:S05]  /*0c70*/  @!P0 BRA `(.L_x_9) ;  /* 0x0000000400088947 */ /* 0x000fea0003800000 */
[----:B------:R-:W0:Y:S01]  /*0c80*/  LDCU.64 UR4, c[0x0][0x398] ;  /* 0x00007300ff0477ac */ /* 0x000e220008000a00 */
[----:B------:R-:W-:Y:S02]  /*0c90*/  LOP3.LUT R2, R5, 0x7ffffff0, RZ, 0xc0, !PT ;  /* 0x7ffffff005027812 */ /* 0x000fe400078ec0ff */
[----:B------:R-:W-:Y:S02]  /*0ca0*/  MOV R4, R3 ;  /* 0x0000000300047202 */ /* 0x000fe40000000f00 */
[----:B------:R-:W-:Y:S01]  /*0cb0*/  IADD3 R10, PT, PT, -R2, RZ, RZ ;  /* 0x000000ff020a7210 */ /* 0x000fe20007ffe1ff */
[----:B0-----:R-:W-:-:S04]  /*0cc0*/  UIADD3 UR4, UP0, UPT, UR4, 0x20, URZ ;  /* 0x0000002004047890 */ /* 0x001fc8000ff1e0ff */
[----:B------:R-:W-:Y:S02]  /*0cd0*/  UIADD3.X UR5, UPT, UPT, URZ, UR5, URZ, UP0, !UPT ;  /* 0x00000005ff057290 */ /* 0x000fe400087fe4ff */
[----:B------:R-:W-:-:S04]  /*0ce0*/  IMAD.U32 R13, RZ, RZ, UR4 ;  /* 0x00000004ff0d7e24 */ /* 0x000fc8000f8e00ff */
[----:B------:R-:W-:-:S07]  /*0cf0*/  MOV R14, UR5 ;  /* 0x00000005000e7c02 */ /* 0x000fce0008000f00 */
.L_x_10:
[----:B------:R-:W0:Y:S02]  /*0d00*/  LDC.64 R6, c[0x0][0x380] ;  /* 0x0000e000ff067b82 */ /* 0x000e240000000a00 */
[----:B0-----:R-:W-:-:S05]  /*0d10*/  IMAD.WIDE R6, R4, 0x4, R6 ;  /* 0x0000000404067825 */ /* 0x001fca00078e0206 */
[----:B--2---:R-:W2:Y:S01]  /*0d20*/  LDG.E R9, desc[UR8][R6.64] ;  /* 0x0000000806097981 */ /* 0x004ea2000c1e1900 */
[----:B------:R-:W-:Y:S01]  /*0d30*/  MOV R8, R13 ;  /* 0x0000000d00087202 */ /* 0x000fe20000000f00 */
[----:B--2---:R-:W-:Y:S01]  /*0d40*/  FMUL R11, R0, R9 ;  /* 0x00000009000b7220 */ /* 0x004fe20000400000 */
[----:B------:R-:W-:-:S05]  /*0d50*/  MOV R9, R14 ;  /* 0x0000000e00097202 */ /* 0x000fca0000000f00 */
[----:B------:R0:W-:Y:S04]  /*0d60*/  REDG.E.ADD.F32.FTZ.RN.STRONG.GPU desc[UR8][R8.64+-0x20], R11 ;  /* 0xffffe00b080079a6 */ /* 0x0001e8000c12f308 */
[----:B------:R-:W2:Y:S02]  /*0d70*/  LDG.E R13, desc[UR8][R6.64+0x4] ;  /* 0x00000408060d7981 */ /* 0x000ea4000c1e1900 */
[----:B--2---:R-:W-:-:S05]  /*0d80*/  FMUL R13, R0, R13 ;  /* 0x0000000d000d7220 */ /* 0x004fca0000400000 */
[----:B------:R1:W-:Y:S04]  /*0d90*/  REDG.E.ADD.F32.FTZ.RN.STRONG.GPU desc[UR8][R8.64+-0x1c], R13 ;  /* 0xffffe40d080079a6 */ /* 0x0003e8000c12f308 */
[----:B------:R-:W2:Y:S02]  /*0da0*/  LDG.E R15, desc[UR8][R6.64+0x8] ;  /* 0x00000808060f7981 */ /* 0x000ea4000c1e1900 */
[----:B--2---:R-:W-:-:S05]  /*0db0*/  FMUL R15, R0, R15 ;  /* 0x0000000f000f7220 */ /* 0x004fca0000400000 */
[----:B------:R2:W-:Y:S04]  /*0dc0*/  REDG.E.ADD.F32.FTZ.RN.STRONG.GPU desc[UR8][R8.64+-0x18], R15 ;  /* 0xffffe80f080079a6 */ /* 0x0005e8000c12f308 */
[----:B------:R-:W3:Y:S02]  /*0dd0*/  LDG.E R17, desc[UR8][R6.64+0xc] ;  /* 0x00000c0806117981 */ /* 0x000ee4000c1e1900 */
[----:B---3--:R-:W-:-:S05]  /*0de0*/  FMUL R17, R0, R17 ;  /* 0x0000001100117220 */ /* 0x008fca0000400000 */
[----:B------:R3:W-:Y:S04]  /*0df0*/  REDG.E.ADD.F32.FTZ.RN.STRONG.GPU desc[UR8][R8.64+-0x14], R17 ;  /* 0xffffec11080079a6 */ /* 0x0007e8000c12f308 */
[----:B------:R-:W4:Y:S02]  /*0e00*/  LDG.E R19, desc[UR8][R6.64+0x10] ;  /* 0x0000100806137981 */ /* 0x000f24000c1e1900 */
[----:B----4-:R-:W-:-:S05]  /*0e10*/  FMUL R19, R0, R19 ;  /* 0x0000001300137220 */ /* 0x010fca0000400000 */
[----:B------:R4:W-:Y:S04]  /*0e20*/  REDG.E.ADD.F32.FTZ.RN.STRONG.GPU desc[UR8][R8.64+-0x10], R19 ;  /* 0xfffff013080079a6 */ /* 0x0009e8000c12f308 */
[----:B0-----:R-:W5:Y:S02]  /*0e30*/  LDG.E R11, desc[UR8][R6.64+0x14] ;  /* 0x00001408060b7981 */ /* 0x001f64000c1e1900 */
[----:B-----5:R-:W-:-:S05]  /*0e40*/  FMUL R11, R0, R11 ;  /* 0x0000000b000b7220 */ /* 0x020fca0000400000 */
[----:B------:R0:W-:Y:S04]  /*0e50*/  REDG.E.ADD.F32.FTZ.RN.STRONG.GPU desc[UR8][R8.64+-0xc], R11 ;  /* 0xfffff40b080079a6 */ /* 0x0001e8000c12f308 */
[----:B-1----:R-:W5:Y:S02]  /*0e60*/  LDG.E R13, desc[UR8][R6.64+0x18] ;  /* 0x00001808060d7981 */ /* 0x002f64000c1e1900 */
[----:B-----5:R-:W-:-:S05]  /*0e70*/  FMUL R13, R0, R13 ;  /* 0x0000000d000d7220 */ /* 0x020fca0000400000 */
[----:B------:R1:W-:Y:S04]  /*0e80*/  REDG.E.ADD.F32.FTZ.RN.STRONG.GPU desc[UR8][R8.64+-0x8], R13 ;  /* 0xfffff80d080079a6 */ /* 0x0003e8000c12f308 */
[----:B--2---:R-:W2:Y:S02]  /*0e90*/  LDG.E R15, desc[UR8][R6.64+0x1c] ;  /* 0x00001c08060f7981 */ /* 0x004ea4000c1e1900 */
[----:B--2---:R-:W-:-:S05]  /*0ea0*/  FMUL R15, R0, R15 ;  /* 0x0000000f000f7220 */ /* 0x004fca0000400000 */
[----:B------:R2:W-:Y:S04]  /*0eb0*/  REDG.E.ADD.F32.FTZ.RN.STRONG.GPU desc[UR8][R8.64+-0x4], R15 ;  /* 0xfffffc0f080079a6 */ /* 0x0005e8000c12f308 */
[----:B---3--:R-:W3:Y:S02]  /*0ec0*/  LDG.E R17, desc[UR8][R6.64+0x20] ;  /* 0x0000200806117981 */ /* 0x008ee4000c1e1900 */
[----:B---3--:R-:W-:-:S05]  /*0ed0*/  FMUL R17, R0, R17 ;  /* 0x0000001100117220 */ /* 0x008fca0000400000 */
[----:B------:R3:W-:Y:S04]  /*0ee0*/  REDG.E.ADD.F32.FTZ.RN.STRONG.GPU desc[UR8][R8.64], R17 ;  /* 0x00000011080079a6 */ /* 0x0007e8000c12f308 */
[----:B----4-:R-:W4:Y:S02]  /*0ef0*/  LDG.E R19, desc[UR8][R6.64+0x24] ;  /* 0x0000240806137981 */ /* 0x010f24000c1e1900 */
        /* <DEDUP_REMOVED lines=14> */
[----:B----4-:R-:W3:Y:S01]  /*0fe0*/  LDG.E R19, desc[UR8][R6.64+0x38] ;  /* 0x0000380806137981 */ /* 0x010ee2000c1e1900 */
[----:B------:R-:W-:Y:S01]  /*0ff0*/  IADD3 R10, PT, PT, R10, 0x10, RZ ;  /* 0x000000100a0a7810 */ /* 0x000fe20007ffe0ff */
[----:B---3--:R-:W-:-:S05]  /*1000*/  FMUL R19, R0, R19 ;  /* 0x0000001300137220 */ /* 0x008fca0000400000 */
[----:B------:R2:W-:Y:S04]  /*1010*/  REDG.E.ADD.F32.FTZ.RN.STRONG.GPU desc[UR8][R8.64+0x18], R19 ;  /* 0x00001813080079a6 */ /* 0x0005e8000c12f308 */
[----:B0-----:R-:W3:Y:S01]  /*1020*/  LDG.E R11, desc[UR8][R6.64+0x3c] ;  /* 0x00003c08060b7981 */ /* 0x001ee2000c1e1900 */
[----:B------:R-:W-:Y:S02]  /*1030*/  ISETP.NE.AND P0, PT, R10, RZ, PT ;  /* 0x000000ff0a00720c */ /* 0x000fe40003f05270 */
[----:B-1----:R-:W-:Y:S01]  /*1040*/  IADD3 R13, P2, PT, R8, 0x40, RZ ;  /* 0x00000040080d7810 */ /* 0x002fe20007f5e0ff */
[----:B------:R-:W-:-:S03]  /*1050*/  VIADD R4, R4, 0x10 ;  /* 0x0000001004047836 */ /* 0x000fc60000000000 */
[----:B------:R-:W-:Y:S01]  /*1060*/  IADD3.X R14, PT, PT, RZ, R9, RZ, P2, !PT ;  /* 0x00000009ff0e7210 */ /* 0x000fe200017fe4ff */
[----:B---3--:R-:W-:-:S05]  /*1070*/  FMUL R11, R0, R11 ;  /* 0x0000000b000b7220 */ /* 0x008fca0000400000 */
[----:B------:R2:W-:Y:S01]  /*1080*/  REDG.E.ADD.F32.FTZ.RN.STRONG.GPU desc[UR8][R8.64+0x1c], R11 ;  /* 0x00001c0b080079a6 */ /* 0x0005e2000c12f308 */
[----:B------:R-:W-:Y:S05]  /*1090*/  @P0 BRA `(.L_x_10) ;  /* 0xfffffffc00180947 */ /* 0x000fea000383ffff */
.L_x_9:
[----:B------:R-:W-:Y:S05]  /*10a0*/  @!P1 EXIT ;  /* 0x000000000000994d */ /* 0x000fea0003800000 */
[----:B------:R-:W-:Y:S02]  /*10b0*/  ISETP.GE.U32.AND P0, PT, R12, 0x8, PT ;  /* 0x000000080c00780c */ /* 0x000fe40003f06070 */
[----:B------:R-:W-:-:S04]  /*10c0*/  LOP3.LUT R4, R5, 0x7, RZ, 0xc0, !PT ;  /* 0x0000000705047812 */ /* 0x000fc800078ec0ff */
[----:B------:R-:W-:-:S07]  /*10d0*/  ISETP.NE.AND P1, PT, R4, RZ, PT ;  /* 0x000000ff0400720c */ /* 0x000fce0003f25270 */
[----:B------:R-:W-:Y:S06]  /*10e0*/  @!P0 BRA `(.L_x_11) ;  /* 0x0000000000788947 */ /* 0x000fec0003800000 */
[----:B------:R-:W0:Y:S01]  /*10f0*/  LDC.64 R6, c[0x0][0x380] ;  /* 0x0000e000ff067b82 */ /* 0x000e220000000a00 */
[----:B--2---:R-:W-:-:S05]  /*1100*/  IADD3 R9, PT, PT, R3, R2, RZ ;  /* 0x0000000203097210 */ /* 0x004fca0007ffe0ff */
[----:B0-----:R-:W-:Y:S02]  /*1110*/  IMAD.WIDE R6, R9, 0x4, R6 ;  /* 0x0000000409067825 */ /* 0x001fe400078e0206 */
[----:B------:R-:W0:Y:S03]  /*1120*/  LDC.64 R8, c[0x0][0x398] ;  /* 0x0000e600ff087b82 */ /* 0x000e260000000a00 */
[----:B------:R-:W2:Y:S01]  /*1130*/  LDG.E R11, desc[UR8][R6.64] ;  /* 0x00000008060b7981 */ /* 0x000ea2000c1e1900 */
[----:B0-----:R-:W-:-:S04]  /*1140*/  IMAD.WIDE.U32 R8, R2, 0x4, R8 ;  /* 0x0000000402087825 */ /* 0x001fc800078e0008 */
[----:B--2---:R-:W-:-:S05]  /*1150*/  FMUL R11, R0, R11 ;  /* 0x0000000b000b7220 */ /* 0x004fca0000400000 */
        /* <DEDUP_REMOVED lines=13> */
[----:B0-----:R-:W4:Y:S02]  /*1230*/  LDG.E R11, desc[UR8][R6.64+0x14] ;  /* 0x00001408060b7981 */ /* 0x001f24000c1e1900 */
[----:B----4-:R-:W-:-:S05]  /*1240*/  FMUL R11, R0, R11 ;  /* 0x0000000b000b7220 */ /* 0x010fca0000400000 */
[----:B------:R3:W-:Y:S04]  /*1250*/  REDG.E.ADD.F32.FTZ.RN.STRONG.GPU desc[UR8][R8.64+0x14], R11 ;  /* 0x0000140b080079a6 */ /* 0x0007e8000c12f308 */
[----:B-1----:R-:W4:Y:S02]  /*1260*/  LDG.E R13, desc[UR8][R6.64+0x18] ;  /* 0x00001808060d7981 */ /* 0x002f24000c1e1900 */
[----:B----4-:R-:W-:-:S05]  /*1270*/  FMUL R13, R0, R13 ;  /* 0x0000000d000d7220 */ /* 0x010fca0000400000 */
[----:B------:R3:W-:Y:S04]  /*1280*/  REDG.E.ADD.F32.FTZ.RN.STRONG.GPU desc[UR8][R8.64+0x18], R13 ;  /* 0x0000180d080079a6 */ /* 0x0007e8000c12f308 */
[----:B--2---:R-:W2:Y:S02]  /*1290*/  LDG.E R15, desc[UR8][R6.64+0x1c] ;  /* 0x00001c08060f7981 */ /* 0x004ea4000c1e1900 */
[----:B--2---:R-:W-:-:S05]  /*12a0*/  FMUL R15, R0, R15 ;  /* 0x0000000f000f7220 */ /* 0x004fca0000400000 */
[----:B------:R3:W-:Y:S01]  /*12b0*/  REDG.E.ADD.F32.FTZ.RN.STRONG.GPU desc[UR8][R8.64+0x1c], R15 ;  /* 0x00001c0f080079a6 */ /* 0x0007e2000c12f308 */
[----:B------:R-:W-:-:S07]  /*12c0*/  IADD3 R2, PT, PT, R2, 0x8, RZ ;  /* 0x0000000802027810 */ /* 0x000fce0007ffe0ff */
.L_x_11:
[----:B------:R-:W-:Y:S05]  /*12d0*/  @!P1 EXIT ;  /* 0x000000000000994d */ /* 0x000fea0003800000 */
[----:B------:R-:W-:Y:S02]  /*12e0*/  ISETP.GE.U32.AND P0, PT, R4, 0x4, PT ;  /* 0x000000040400780c */ /* 0x000fe40003f06070 */
[----:B------:R-:W-:-:S04]  /*12f0*/  LOP3.LUT R6, R5, 0x3, RZ, 0xc0, !PT ;  /* 0x0000000305067812 */ /* 0x000fc800078ec0ff */
[----:B------:R-:W-:-:S07]  /*1300*/  ISETP.NE.AND P1, PT, R6, RZ, PT ;  /* 0x000000ff0600720c */ /* 0x000fce0003f25270 */
[----:B------:R-:W-:Y:S06]  /*1310*/  @!P0 BRA `(.L_x_12) ;  /* 0x0000000000488947 */ /* 0x000fec0003800000 */
[----:B------:R-:W0:Y:S01]  /*1320*/  LDC.64 R4, c[0x0][0x380] ;  /* 0x0000e000ff047b82 */ /* 0x000e220000000a00 */
[----:B--23--:R-:W-:-:S05]  /*1330*/  IADD3 R9, PT, PT, R3, R2, RZ ;  /* 0x0000000203097210 */ /* 0x00cfca0007ffe0ff */
        /* <DEDUP_REMOVED lines=12> */
[----:B------:R-:W2:Y:S02]  /*1400*/  LDG.E R15, desc[UR8][R8.64+0xc] ;  /* 0x00000c08080f7981 */ /* 0x000ea4000c1e1900 */
[----:B--2---:R-:W-:-:S05]  /*1410*/  FMUL R15, R0, R15 ;  /* 0x0000000f000f7220 */ /* 0x004fca0000400000 */
[----:B------:R0:W-:Y:S01]  /*1420*/  REDG.E.ADD.F32.FTZ.RN.STRONG.GPU desc[UR8][R4.64+0xc], R15 ;  /* 0x00000c0f040079a6 */ /* 0x0001e2000c12f308 */
[----:B------:R-:W-:-:S07]  /*1430*/  IADD3 R2, PT, PT, R2, 0x4, RZ ;  /* 0x0000000402027810 */ /* 0x000fce0007ffe0ff */
.L_x_12:
[----:B------:R-:W-:Y:S05]  /*1440*/  @!P1 EXIT ;  /* 0x000000000000994d */ /* 0x000fea0003800000 */
[----:B--23--:R-:W1:Y:S01]  /*1450*/  LDC.64 R8, c[0x0][0x398] ;  /* 0x0000e600ff087b82 */ /* 0x00ce620000000a00 */
[----:B0-----:R-:W-:Y:S02]  /*1460*/  IADD3 R7, PT, PT, R3, R2, RZ ;  /* 0x0000000203077210 */ /* 0x001fe40007ffe0ff */
[----:B------:R-:W-:-:S05]  /*1470*/  IADD3 R6, PT, PT, -R6, RZ, RZ ;  /* 0x000000ff06067210 */ /* 0x000fca0007ffe1ff */
[----:B------:R-:W0:Y:S01]  /*1480*/  LDC.64 R4, c[0x0][0x380] ;  /* 0x0000e000ff047b82 */ /* 0x000e220000000a00 */
[----:B-1----:R-:W-:-:S04]  /*1490*/  IMAD.WIDE.U32 R8, R2, 0x4, R8 ;  /* 0x0000000402087825 */ /* 0x002fc800078e0008 */
[----:B------:R-:W-:-:S07]  /*14a0*/  IMAD.MOV.U32 R11, RZ, RZ, R9 ;  /* 0x000000ffff0b7224 */ /* 0x000fce00078e0009 */
.L_x_13:
[----:B01----:R-:W-:-:S06]  /*14b0*/  IMAD.WIDE R2, R7, 0x4, R4 ;  /* 0x0000000407027825 */ /* 0x003fcc00078e0204 */
[----:B------:R0:W2:Y:S01]  /*14c0*/  LDG.E R3, desc[UR8][R2.64] ;  /* 0x0000000802037981 */ /* 0x0000a2000c1e1900 */
[----:B------:R-:W-:-:S04]  /*14d0*/  IADD3 R6, PT, PT, R6, 0x1, RZ ;  /* 0x0000000106067810 */ /* 0x000fc80007ffe0ff */
[----:B------:R-:W-:Y:S02]  /*14e0*/  ISETP.NE.AND P0, PT, R6, RZ, PT ;  /* 0x000000ff0600720c */ /* 0x000fe40003f05270 */
[----:B0-----:R-:W-:Y:S02]  /*14f0*/  MOV R2, R8 ;  /* 0x0000000800027202 */ /* 0x001fe40000000f00 */
[----:B------:R-:W-:Y:S02]  /*1500*/  IADD3 R8, P1, PT, R8, 0x4, RZ ;  /* 0x0000000408087810 */ /* 0x000fe40007f3e0ff */
[----:B------:R-:W-:Y:S01]  /*1510*/  IADD3 R7, PT, PT, R7, 0x1, RZ ;  /* 0x0000000107077810 */ /* 0x000fe20007ffe0ff */
[----:B--2---:R-:W-:Y:S01]  /*1520*/  FMUL R9, R0, R3 ;  /* 0x0000000300097220 */ /* 0x004fe20000400000 */
[----:B------:R-:W-:Y:S01]  /*1530*/  MOV R3, R11 ;  /* 0x0000000b00037202 */ /* 0x000fe20000000f00 */
[----:B------:R-:W-:-:S04]  /*1540*/  IMAD.X R11, RZ, RZ, R11, P1 ;  /* 0x000000ffff0b7224 */ /* 0x000fc800008e060b */
[----:B------:R1:W-:Y:S01]  /*1550*/  REDG.E.ADD.F32.FTZ.RN.STRONG.GPU desc[UR8][R2.64], R9 ;  /* 0x00000009020079a6 */ /* 0x0003e2000c12f308 */
[----:B------:R-:W-:Y:S05]  /*1560*/  @P0 BRA `(.L_x_13) ;  /* 0xfffffffc00d00947 */ /* 0x000fea000383ffff */
[----:B------:R-:W-:Y:S05]  /*1570*/  EXIT ;  /* 0x000000000000794d */ /* 0x000fea0003800000 */
        .weak           $__internal_0_$__cuda_sm20_rcp_rn_f32_slowpath
        .type           $__internal_0_$__cuda_sm20_rcp_rn_f32_slowpath,@function
        .size           $__internal_0_$__cuda_sm20_rcp_rn_f32_slowpath,(.L_x_19 - $__internal_0_$__cuda_sm20_rcp_rn_f32_slowpath)
$__internal_0_$__cuda_sm20_rcp_rn_f32_slowpath:
[----:B------:R-:W-:Y:S01]  /*1580*/  SHF.L.U32 R0, R5, 0x1, RZ ;  /* 0x0000000105007819 */ /* 0x000fe200000006ff */
[----:B------:R-:W-:Y:S03]  /*1590*/  BSSY.RECONVERGENT B1, `(.L_x_14) ;  /* 0x0000031000017945 */ /* 0x000fe60003800200 */
[----:B------:R-:W-:Y:S02]  /*15a0*/  SHF.R.U32.HI R7, RZ, 0x18, R0 ;  /* 0x00000018ff077819 */ /* 0x000fe40000011600 */
[----:B------:R-:W-:Y:S02]  /*15b0*/  MOV R0, R5 ;  /* 0x0000000500007202 */ /* 0x000fe40000000f00 */
[----:B------:R-:W-:-:S13]  /*15c0*/  ISETP.NE.U32.AND P0, PT, R7, RZ, PT ;  /* 0x000000ff0700720c */ /* 0x000fda0003f05070 */
[----:B------:R-:W-:Y:S05]  /*15d0*/  @P0 BRA `(.L_x_15) ;  /* 0x0000000000280947 */ /* 0x000fea0003800000 */
[----:B------:R-:W-:-:S04]  /*15e0*/  SHF.L.U32 R2, R0, 0x1, RZ ;  /* 0x0000000100027819 */ /* 0x000fc800000006ff */
[----:B------:R-:W-:-:S13]  /*15f0*/  ISETP.NE.AND P0, PT, R2, RZ, PT ;  /* 0x000000ff0200720c */ /* 0x000fda0003f05270 */
[----:B------:R-:W-:Y:S01]  /*1600*/  @P0 FFMA R5, R0, 1.84467440737095516160e+19, RZ ;  /* 0x5f80000000050823 */ /* 0x000fe200000000ff */
[----:B------:R-:W-:Y:S08]  /*1610*/  @!P0 MUFU.RCP R3, R0 ;  /* 0x0000000000038308 */ /* 0x000ff00000001000 */
[----:B------:R-:W0:Y:S02]  /*1620*/  @P0 MUFU.RCP R2, R5 ;  /* 0x0000000500020308 */ /* 0x000e240000001000 */
[----:B0-----:R-:W-:-:S04]  /*1630*/  @P0 FFMA R7, R5, R2, -1 ;  /* 0xbf80000005070423 */ /* 0x001fc80000000002 */
[----:B------:R-:W-:-:S04]  /*1640*/  @P0 FADD.FTZ R7, -R7, -RZ ;  /* 0x800000ff07070221 */ /* 0x000fc80000010100 */
[----:B------:R-:W-:-:S04]  /*1650*/  @P0 FFMA R2, R2, R7, R2 ;  /* 0x0000000702020223 */ /* 0x000fc80000000002 */
[----:B------:R-:W-:Y:S01]  /*1660*/  @P0 FFMA R3, R2, 1.84467440737095516160e+19, RZ ;  /* 0x5f80000002030823 */ /* 0x000fe200000000ff */
[----:B------:R-:W-:Y:S06]  /*1670*/  BRA `(.L_x_16) ;  /* 0x0000000000887947 */ /* 0x000fec0003800000 */
.L_x_15:
[----:B------:R-:W-:-:S04]  /*1680*/  IADD3 R9, PT, PT, R7, -0xfd, RZ ;  /* 0xffffff0307097810 */ /* 0x000fc80007ffe0ff */
[----:B------:R-:W-:-:S13]  /*1690*/  ISETP.GT.U32.AND P0, PT, R9, 0x1, PT ;  /* 0x000000010900780c */ /* 0x000fda0003f04070 */
[----:B------:R-:W-:Y:S05]  /*16a0*/  @P0 BRA `(.L_x_17) ;  /* 0x0000000000780947 */ /* 0x000fea0003800000 */
[----:B------:R-:W-:Y:S01]  /*16b0*/  LOP3.LUT R2, R0, 0x7fffff, RZ, 0xc0, !PT ;  /* 0x007fffff00027812 */ /* 0x000fe200078ec0ff */
[----:B------:R-:W-:-:S03]  /*16c0*/  HFMA2 R10, -RZ, RZ, 0, 1.78813934326171875e-07 ;  /* 0x00000003ff0a7431 */ /* 0x000fc600000001ff */
[----:B------:R-:W-:-:S04]  /*16d0*/  LOP3.LUT R2, R2, 0x3f800000, RZ, 0xfc, !PT ;  /* 0x3f80000002027812 */ /* 0x000fc800078efcff */
[----:B------:R-:W0:Y:S01]  /*16e0*/  MUFU.RCP R3, R2 ;  /* 0x0000000200037308 */ /* 0x000e220000001000 */
[----:B------:R-:W-:Y:S01]  /*16f0*/  SHF.L.U32 R10, R10, R9, RZ ;  /* 0x000000090a0a7219 */ /* 0x000fe200000006ff */
[----:B0-----:R-:W-:-:S04]  /*1700*/  FFMA R5, R2, R3, -1 ;  /* 0xbf80000002057423 */ /* 0x001fc80000000003 */
[----:B------:R-:W-:-:S04]  /*1710*/  FADD.FTZ R8, -R5, -RZ ;  /* 0x800000ff05087221 */ /* 0x000fc80000010100 */
[CCC-:B------:R-:W-:Y:S01]  /*1720*/  FFMA.RM R5, R3.reuse, R8.reuse, R3.reuse ;  /* 0x0000000803057223 */ /* 0x1c0fe20000004003 */
[----:B------:R-:W-:-:S04]  /*1730*/  FFMA.RP R8, R3, R8, R3 ;  /* 0x0000000803087223 */ /* 0x000fc80000008003 */
[C---:B------:R-:W-:Y:S02]  /*1740*/  LOP3.LUT R3, R5.reuse, 0x7fffff, RZ, 0xc0, !PT ;  /* 0x007fffff05037812 */ /* 0x040fe400078ec0ff */
[----:B------:R-:W-:Y:S02]  /*1750*/  FSETP.NEU.FTZ.AND P0, PT, R5, R8, PT ;  /* 0x000000080500720b */ /* 0x000fe40003f1d000 */
[----:B------:R-:W-:Y:S02]  /*1760*/  LOP3.LUT R3, R3, 0x800000, RZ, 0xfc, !PT ;  /* 0x0080000003037812 */ /* 0x000fe400078efcff */
[----:B------:R-:W-:Y:S02]  /*1770*/  SEL R5, RZ, 0xffffffff, !P0 ;  /* 0xffffffffff057807 */ /* 0x000fe40004000000 */
[----:B------:R-:W-:-:S03]  /*1780*/  LOP3.LUT R10, R10, R3, RZ, 0xc0, !PT ;  /* 0x000000030a0a7212 */ /* 0x000fc600078ec0ff */
[----:B------:R-:W-:Y:S01]  /*1790*/  IMAD.MOV R2, RZ, RZ, -R5 ;  /* 0x000000ffff027224 */ /* 0x000fe200078e0a05 */
[----:B------:R-:W-:-:S04]  /*17a0*/  SHF.R.U32.HI R10, RZ, R9, R10 ;  /* 0x00000009ff0a7219 */ /* 0x000fc8000001160a */
[----:B------:R-:W-:Y:S02]  /*17b0*/  LOP3.LUT P1, RZ, R2, R9, R3, 0xf8, !PT ;  /* 0x0000000902ff7212 */ /* 0x000fe4000782f803 */
[C---:B------:R-:W-:Y:S02]  /*17c0*/  LOP3.LUT P0, RZ, R10.reuse, 0x1, RZ, 0xc0, !PT ;  /* 0x000000010aff7812 */ /* 0x040fe4000780c0ff */
[----:B------:R-:W-:-:S04]  /*17d0*/  LOP3.LUT P2, RZ, R10, 0x2, RZ, 0xc0, !PT ;  /* 0x000000020aff7812 */ /* 0x000fc8000784c0ff */
[----:B------:R-:W-:Y:S02]  /*17e0*/  PLOP3.LUT P0, PT, P0, P1, P2, 0xe0, 0x0 ;  /* 0x000000000000781c */ /* 0x000fe40000703c20 */
[----:B------:R-:W-:Y:S02]  /*17f0*/  LOP3.LUT P1, RZ, R0, 0x7fffff, RZ, 0xc0, !PT ;  /* 0x007fffff00ff7812 */ /* 0x000fe4000782c0ff */
[----:B------:R-:W-:-:S04]  /*1800*/  SEL R2, RZ, 0x1, !P0 ;  /* 0x00000001ff027807 */ /* 0x000fc80004000000 */
[----:B------:R-:W-:-:S04]  /*1810*/  IADD3 R2, PT, PT, -R2, RZ, RZ ;  /* 0x000000ff02027210 */ /* 0x000fc80007ffe1ff */
[----:B------:R-:W-:Y:S02]  /*1820*/  ISETP.GE.AND P0, PT, R2, RZ, PT ;  /* 0x000000ff0200720c */ /* 0x000fe40003f06270 */
[----:B------:R-:W-:-:S04]  /*1830*/  IADD3 R2, PT, PT, R7, -0xfc, RZ ;  /* 0xffffff0407027810 */ /* 0x000fc80007ffe0ff */
[----:B------:R-:W-:-:S07]  /*1840*/  SHF.R.U32.HI R3, RZ, R2, R3 ;  /* 0x00000002ff037219 */ /* 0x000fce0000011603 */
[----:B------:R-:W-:-:S04]  /*1850*/  @!P0 IADD3 R3, PT, PT, R3, 0x1, RZ ;  /* 0x0000000103038810 */ /* 0x000fc80007ffe0ff */
[----:B------:R-:W-:-:S04]  /*1860*/  @!P1 SHF.L.U32 R3, R3, 0x1, RZ ;  /* 0x0000000103039819 */ /* 0x000fc800000006ff */
[----:B------:R-:W-:Y:S01]  /*1870*/  LOP3.LUT R3, R3, 0x80000000, R0, 0xf8, !PT ;  /* 0x8000000003037812 */ /* 0x000fe200078ef800 */
[----:B------:R-:W-:Y:S06]  /*1880*/  BRA `(.L_x_16) ;  /* 0x0000000000047947 */ /* 0x000fec0003800000 */
.L_x_17:
[----:B------:R0:W1:Y:S02]  /*1890*/  MUFU.RCP R3, R0 ;  /* 0x0000000000037308 */ /* 0x0000640000001000 */
.L_x_16:
[----:B------:R-:W-:Y:S05]  /*18a0*/  BSYNC.RECONVERGENT B1 ;  /* 0x0000000000017941 */ /* 0x000fea0003800200 */
.L_x_14:
[----:B------:R-:W-:-:S04]  /*18b0*/  MOV R5, 0x0 ;  /* 0x0000000000057802 */ /* 0x000fc80000000f00 */
[----:B01----:R-:W-:Y:S05]  /*18c0*/  RET.REL.NODEC R4 `(_Z24logisticRegressionKernelPfS_S_S_ii) ;  /* 0xffffffe404cc7950 */ /* 0x003fea0003c3ffff */
.L_x_18:
[----:B------:R-:W-:-:S00]  /*18d0*/  BRA `(.L_x_18) ;  /* 0xfffffffc00fc7947 */ /* 0x000fc0000383ffff */
[----:B------:R-:W-:-:S00]  /*18e0*/  NOP ;  /* 0x0000000000007918 */ /* 0x000fc00000000000 */
        /* <DEDUP_REMOVED lines=9> */
.L_x_19:


//--------------------- .nv.shared.reserved.0     --------------------------
	.section	.nv.shared.reserved.0,"aw",@nobits
	.weak		__nv_reservedSMEM_offset_0_alias
	.size		__nv_reservedSMEM_offset_0_alias, 0, 64
	.other		__nv_reservedSMEM_offset_0_alias,@"STO_CUDA_RESERVED_SHARED STV_DEFAULT"
__nv_reservedSMEM_offset_0_alias:
	.zero		0
	.zero		64


//--------------------- .nv.constant0._Z24logisticRegressionKernelPfS_S_S_ii --------------------------
	.section	.nv.constant0._Z24logisticRegressionKernelPfS_S_S_ii,"a",@progbits
	.sectionflags	@""
	.align	4
.nv.constant0._Z24logisticRegressionKernelPfS_S_S_ii:
	.zero		936


//--------------------- SYMBOLS --------------------------

	.type		.nv.reservedSmem.offset0,@object
	.size		.nv.reservedSmem.offset0,0x4
